	.headerflags	@"EF_CUDA_TEXMODE_UNIFIED EF_CUDA_64BIT_ADDRESS EF_CUDA_ACCELERATORS EF_CUDA_SM90 EF_CUDA_VIRTUAL_SM(EF_CUDA_SM90)"
	.elftype	@"ET_EXEC"


//--------------------- .nv.info                  --------------------------
	.section	.nv.info,"",@"SHT_CUDA_INFO"
	.align	4


	//----- nvinfo : EIATTR_REGCOUNT
	.align		4
        /*0000*/ 	.byte	0x04, 0x2f
        /*0002*/ 	.short	(.L_3 - .L_2)
	.align		4
.L_2:
        /*0004*/ 	.word	index@(triton_poi_fused__native_batch_norm_legit_no_training_convolution_elu_7)
        /*0008*/ 	.word	0x00000014


	//----- nvinfo : EIATTR_MIN_STACK_SIZE
	.align		4
.L_3:
        /*000c*/ 	.byte	0x04, 0x12
        /*000e*/ 	.short	(.L_5 - .L_4)
	.align		4
.L_4:
        /*0010*/ 	.word	index@(triton_poi_fused__native_batch_norm_legit_no_training_convolution_elu_7)
        /*0014*/ 	.word	0x00000000


	//----- nvinfo : EIATTR_FRAME_SIZE
	.align		4
.L_5:
        /*0018*/ 	.byte	0x04, 0x11
        /*001a*/ 	.short	(.L_7 - .L_6)
	.align		4
.L_6:
        /*001c*/ 	.word	index@(triton_poi_fused__native_batch_norm_legit_no_training_convolution_elu_7)
        /*0020*/ 	.word	0x00000000


	//----- nvinfo : EIATTR_MIN_STACK_SIZE
	.align		4
.L_7:
        /*0024*/ 	.byte	0x04, 0x12
        /*0026*/ 	.short	(.L_9 - .L_8)
	.align		4
.L_8:
        /*0028*/ 	.word	index@(triton_poi_fused__native_batch_norm_legit_no_training_convolution_elu_7)
        /*002c*/ 	.word	0x00000000
.L_9:


//--------------------- .nv.info.triton_poi_fused__native_batch_norm_legit_no_training_convolution_elu_7 --------------------------
	.section	.nv.info.triton_poi_fused__native_batch_norm_legit_no_training_convolution_elu_7,"",@"SHT_CUDA_INFO"
	.sectionflags	@""
	.align	4


	//----- nvinfo : EIATTR_CUDA_API_VERSION
	.align		4
        /*0000*/ 	.byte	0x04, 0x37
        /*0002*/ 	.short	(.L_11 - .L_10)
.L_10:
        /*0004*/ 	.word	0x0000007c


	//----- nvinfo : EIATTR_KPARAM_INFO
	.align		4
.L_11:
        /*0008*/ 	.byte	0x04, 0x17
        /*000a*/ 	.short	(.L_13 - .L_12)
.L_12:
        /*000c*/ 	.word	0x00000000
        /*0010*/ 	.short	0x0007
        /*0012*/ 	.short	0x0038
        /*0014*/ 	.byte	0x00, 0xf0, 0x11, 0x00


	//----- nvinfo : EIATTR_KPARAM_INFO
	.align		4
.L_13:
        /*0018*/ 	.byte	0x04, 0x17
        /*001a*/ 	.short	(.L_15 - .L_14)
.L_14:
        /*001c*/ 	.word	0x00000000
        /*0020*/ 	.short	0x0006
        /*0022*/ 	.short	0x0030
        /*0024*/ 	.byte	0x00, 0xf4, 0x21, 0x00


	//----- nvinfo : EIATTR_KPARAM_INFO
	.align		4
.L_15:
        /*0028*/ 	.byte	0x04, 0x17
        /*002a*/ 	.short	(.L_17 - .L_16)
.L_16:
        /*002c*/ 	.word	0x00000000
        /*0030*/ 	.short	0x0005
        /*0032*/ 	.short	0x0028
        /*0034*/ 	.byte	0x00, 0xf4, 0x21, 0x00


	//----- nvinfo : EIATTR_KPARAM_INFO
	.align		4
.L_17:
        /*0038*/ 	.byte	0x04, 0x17
        /*003a*/ 	.short	(.L_19 - .L_18)
.L_18:
        /*003c*/ 	.word	0x00000000
        /*0040*/ 	.short	0x0004
        /*0042*/ 	.short	0x0020
        /*0044*/ 	.byte	0x00, 0xf4, 0x21, 0x00


	//----- nvinfo : EIATTR_KPARAM_INFO
	.align		4
.L_19:
        /*0048*/ 	.byte	0x04, 0x17
        /*004a*/ 	.short	(.L_21 - .L_20)
.L_20:
        /*004c*/ 	.word	0x00000000
        /*0050*/ 	.short	0x0003
        /*0052*/ 	.short	0x0018
        /*0054*/ 	.byte	0x00, 0xf4, 0x21, 0x00


	//----- nvinfo : EIATTR_KPARAM_INFO
	.align		4
.L_21:
        /*0058*/ 	.byte	0x04, 0x17
        /*005a*/ 	.short	(.L_23 - .L_22)
.L_22:
        /*005c*/ 	.word	0x00000000
        /*0060*/ 	.short	0x0002
        /*0062*/ 	.short	0x0010
        /*0064*/ 	.byte	0x00, 0xf4, 0x21, 0x00


	//----- nvinfo : EIATTR_KPARAM_INFO
	.align		4
.L_23:
        /*0068*/ 	.byte	0x04, 0x17
        /*006a*/ 	.short	(.L_25 - .L_24)
.L_24:
        /*006c*/ 	.word	0x00000000
        /*0070*/ 	.short	0x0001
        /*0072*/ 	.short	0x0008
        /*0074*/ 	.byte	0x00, 0xf4, 0x21, 0x00


	//----- nvinfo : EIATTR_KPARAM_INFO
	.align		4
.L_25:
        /*0078*/ 	.byte	0x04, 0x17
        /*007a*/ 	.short	(.L_27 - .L_26)
.L_26:
        /*007c*/ 	.word	0x00000000
        /*0080*/ 	.short	0x0000
        /*0082*/ 	.short	0x0000
        /*0084*/ 	.byte	0x00, 0xf4, 0x21, 0x00


	//----- nvinfo : EIATTR_SPARSE_MMA_MASK
	.align		4
.L_27:
        /*0088*/ 	.byte	0x03, 0x50
        /*008a*/ 	.short	0x0000


	//----- nvinfo : EIATTR_MAXREG_COUNT
	.align		4
        /*008c*/ 	.byte	0x03, 0x1b
        /*008e*/ 	.short	0x00ff


	//----- nvinfo : EIATTR_EXIT_INSTR_OFFSETS
	.align		4
        /*0090*/ 	.byte	0x04, 0x1c
        /*0092*/ 	.short	(.L_29 - .L_28)


	//   ....[0]....
.L_28:
        /*0094*/ 	.word	0x000006f0


	//----- nvinfo : EIATTR_REQNTID
	.align		4
.L_29:
        /*0098*/ 	.byte	0x04, 0x10
        /*009a*/ 	.short	(.L_31 - .L_30)
.L_30:
        /*009c*/ 	.word	0x00000080
        /*00a0*/ 	.word	0x00000001
        /*00a4*/ 	.word	0x00000001


	//----- nvinfo : EIATTR_CBANK_PARAM_SIZE
	.align		4
.L_31:
        /*00a8*/ 	.byte	0x03, 0x19
        /*00aa*/ 	.short	0x003c


	//----- nvinfo : EIATTR_PARAM_CBANK
	.align		4
        /*00ac*/ 	.byte	0x04, 0x0a
        /*00ae*/ 	.short	(.L_33 - .L_32)
	.align		4
.L_32:
        /*00b0*/ 	.word	index@(.nv.constant0.triton_poi_fused__native_batch_norm_legit_no_training_convolution_elu_7)
        /*00b4*/ 	.short	0x0210
        /*00b6*/ 	.short	0x003c


	//----- nvinfo : EIATTR_SW_WAR
	.align		4
.L_33:
        /*00b8*/ 	.byte	0x04, 0x36
        /*00ba*/ 	.short	(.L_35 - .L_34)
.L_34:
        /*00bc*/ 	.word	0x00000008
.L_35:


//--------------------- .nv.callgraph             --------------------------
	.section	.nv.callgraph,"",@"SHT_CUDA_CALLGRAPH"
	.align	4
	.sectionentsize	8
	.align		4
        /*0000*/ 	.word	0x00000000
	.align		4
        /*0004*/ 	.word	0xffffffff
	.align		4
        /*0008*/ 	.word	0x00000000
	.align		4
        /*000c*/ 	.word	0xfffffffe
	.align		4
        /*0010*/ 	.word	0x00000000
	.align		4
        /*0014*/ 	.word	0xfffffffd
	.align		4
        /*0018*/ 	.word	0x00000000
	.align		4
        /*001c*/ 	.word	0xfffffffc


//--------------------- .nv.constant4             --------------------------
	.section	.nv.constant4,"a",@progbits
	.align	8
	.align		8
.nv.constant4:
        /*0000*/ 	.dword	_$_str
	.align		8
        /*0008*/ 	.dword	_$_str_$_2


//--------------------- .text.triton_poi_fused__native_batch_norm_legit_no_training_convolution_elu_7 --------------------------
	.section	.text.triton_poi_fused__native_batch_norm_legit_no_training_convolution_elu_7,"ax",@progbits
	.align	128
        .global         triton_poi_fused__native_batch_norm_legit_no_training_convolution_elu_7
        .type           triton_poi_fused__native_batch_norm_legit_no_training_convolution_elu_7,@function
        .size           triton_poi_fused__native_batch_norm_legit_no_training_convolution_elu_7,(.L_x_1 - triton_poi_fused__native_batch_norm_legit_no_training_convolution_elu_7)
        .other          triton_poi_fused__native_batch_norm_legit_no_training_convolution_elu_7,@"STO_CUDA_ENTRY STV_DEFAULT"
triton_poi_fused__native_batch_norm_legit_no_training_convolution_elu_7:
.text.triton_poi_fused__native_batch_norm_legit_no_training_convolution_elu_7:
[----:B------:R-:W-:Y:S01]  /*0000*/  LDC R1, c[0x0][0x28] ;  /* 0x00000a00ff017b82 */ /* 0x000fe20000000800 */
[----:B------:R-:W1:Y:S07]  /*0010*/  S2R R0, SR_TID.X ;  /* 0x0000000000007919 */ /* 0x000e6e0000002100 */
[----:B------:R-:W2:Y:S01]  /*0020*/  LDC.64 R12, c[0x0][0x230] ;  /* 0x00008c00ff0c7b82 */ /* 0x000ea20000000a00 */
[----:B------:R-:W-:Y:S01]  /*0030*/  ULDC.64 UR4, c[0x0][0x208] ;  /* 0x0000820000047ab9 */ /* 0x000fe20000000a00 */
[----:B------:R-:W3:Y:S06]  /*0040*/  S2R R5, SR_CTAID.X ;  /* 0x0000000000057919 */ /* 0x000eec0000002500 */
[----:B------:R-:W4:Y:S08]  /*0050*/  LDC.64 R8, c[0x0][0x220] ;  /* 0x00008800ff087b82 */ /* 0x000f300000000a00 */
[----:B------:R-:W5:Y:S08]  /*0060*/  LDC.64 R10, c[0x0][0x228] ;  /* 0x00008a00ff0a7b82 */ /* 0x000f700000000a00 */
[----:B------:R-:W4:Y:S01]  /*0070*/  LDC.64 R14, c[0x0][0x238] ;  /* 0x00008e00ff0e7b82 */ /* 0x000f220000000a00 */
[----:B-1----:R-:W-:-:S02]  /*0080*/  SHF.L.U32 R0, R0, 0x1, RZ ;  /* 0x0000000100007819 */ /* 0x002fc400000006ff */
[----:B---3--:R-:W-:Y:S02]  /*0090*/  SHF.R.S32.HI R3, RZ, 0x17, R5 ;  /* 0x00000017ff037819 */ /* 0x008fe40000011405 */
[----:B------:R-:W-:Y:S02]  /*00a0*/  LOP3.LUT R0, R0, 0xfe, RZ, 0xc0, !PT ;  /* 0x000000fe00007812 */ /* 0x000fe400078ec0ff */
[----:B------:R-:W-:Y:S02]  /*00b0*/  SGXT R3, R3, 0x1 ;  /* 0x000000010303781a */ /* 0x000fe40000000200 */
[----:B------:R-:W-:Y:S02]  /*00c0*/  LEA R0, R5, R0, 0x8 ;  /* 0x0000000005007211 */ /* 0x000fe400078e40ff */
[----:B------:R-:W1:Y:S02]  /*00d0*/  LDC.64 R4, c[0x0][0x240] ;  /* 0x00009000ff047b82 */ /* 0x000e640000000a00 */
[----:B------:R-:W-:-:S04]  /*00e0*/  LEA.HI R3, R3, R0, RZ, 0x6 ;  /* 0x0000000003037211 */ /* 0x000fc800078f30ff */
[--C-:B------:R-:W-:Y:S02]  /*00f0*/  SHF.R.S32.HI R2, RZ, 0x6, R3.reuse ;  /* 0x00000006ff027819 */ /* 0x100fe40000011403 */
[----:B------:R-:W-:-:S04]  /*0100*/  SHF.R.S32.HI R3, RZ, 0x1f, R3 ;  /* 0x0000001fff037819 */ /* 0x000fc80000011403 */
[----:B------:R-:W-:-:S04]  /*0110*/  LEA.HI R3, R3, R2, RZ, 0x8 ;  /* 0x0000000203037211 */ /* 0x000fc800078f40ff */
[----:B------:R-:W-:-:S04]  /*0120*/  LOP3.LUT R3, R3, 0xffffff00, RZ, 0xc0, !PT ;  /* 0xffffff0003037812 */ /* 0x000fc800078ec0ff */
[----:B------:R-:W-:Y:S02]  /*0130*/  IADD3 R17, R2, -R3, RZ ;  /* 0x8000000302117210 */ /* 0x000fe40007ffe0ff */
[----:B------:R-:W3:Y:S03]  /*0140*/  LDC.64 R2, c[0x0][0x210] ;  /* 0x00008400ff027b82 */ /* 0x000ee60000000a00 */
[----:B--2---:R-:W-:-:S05]  /*0150*/  IMAD.WIDE R12, R17, 0x4, R12 ;  /* 0x00000004110c7825 */ /* 0x004fca00078e020c */
[----:B------:R2:W2:Y:S01]  /*0160*/  LDG.E.EL R16, desc[UR4][R12.64] ;  /* 0x000000040c107981 */ /* 0x0004a2000c2e1900 */
[----:B----4-:R-:W-:-:S04]  /*0170*/  IMAD.WIDE R8, R17, 0x4, R8 ;  /* 0x0000000411087825 */ /* 0x010fc800078e0208 */
[C---:B-----5:R-:W-:Y:S02]  /*0180*/  IMAD.WIDE R10, R17.reuse, 0x4, R10 ;  /* 0x00000004110a7825 */ /* 0x060fe400078e020a */
[----:B------:R4:W5:Y:S02]  /*0190*/  LDG.E.EL R8, desc[UR4][R8.64] ;  /* 0x0000000408087981 */ /* 0x000964000c2e1900 */
[C---:B-1----:R-:W-:Y:S02]  /*01a0*/  IMAD.WIDE R4, R17.reuse, 0x4, R4 ;  /* 0x0000000411047825 */ /* 0x042fe400078e0204 */
[----:B------:R-:W5:Y:S02]  /*01b0*/  LDG.E.EL R10, desc[UR4][R10.64] ;  /* 0x000000040a0a7981 */ /* 0x000f64000c2e1900 */
[----:B---3--:R-:W-:Y:S02]  /*01c0*/  IMAD.WIDE R2, R0, 0x4, R2 ;  /* 0x0000000400027825 */ /* 0x008fe400078e0202 */
[----:B------:R-:W3:Y:S04]  /*01d0*/  LDG.E.EL R5, desc[UR4][R4.64] ;  /* 0x0000000404057981 */ /* 0x000ee8000c2e1900 */
[----:B------:R-:W5:Y:S01]  /*01e0*/  LDG.E.64 R6, desc[UR4][R2.64] ;  /* 0x0000000402067981 */ /* 0x000f62000c1e1b00 */
[----:B0-2---:R-:W-:-:S06]  /*01f0*/  IMAD.WIDE R12, R17, 0x4, R14 ;  /* 0x00000004110c7825 */ /* 0x005fcc00078e020e */
[----:B------:R0:W3:Y:S01]  /*0200*/  LDG.E.EL R12, desc[UR4][R12.64] ;  /* 0x000000040c0c7981 */ /* 0x0000e2000c2e1900 */
[----:B----4-:R-:W-:Y:S01]  /*0210*/  HFMA2.MMA R9, -RZ, RZ, 1.625, 0 ;  /* 0x3e800000ff097435 */ /* 0x010fe200000001ff */
[----:B0-----:R-:W-:Y:S01]  /*0220*/  MOV R13, 0x3ab5ebe6 ;  /* 0x3ab5ebe6000d7802 */ /* 0x001fe20000000f00 */
[----:B------:R-:W-:-:S04]  /*0230*/  FADD R16, R16, 9.9999997473787516356e-06 ;  /* 0x3727c5ac10107421 */ /* 0x000fc80000000000 */
[----:B------:R-:W0:Y:S02]  /*0240*/  MUFU.SQRT R14, R16 ;  /* 0x00000010000e7308 */ /* 0x000e240000002000 */
[C---:B0-----:R-:W-:Y:S02]  /*0250*/  FSETP.GT.AND P0, PT, R14.reuse, 8.50705917302346158658e+37, PT ;  /* 0x7e8000000e00780b */ /* 0x041fe40003f04000 */
[----:B------:R-:W-:-:S11]  /*0260*/  FSETP.GEU.AND P1, PT, R14, 1.175494350822287508e-38, PT ;  /* 0x008000000e00780b */ /* 0x000fd60003f2e000 */
[----:B------:R-:W-:-:S04]  /*0270*/  @P0 FMUL R14, R14, 0.25 ;  /* 0x3e8000000e0e0820 */ /* 0x000fc80000400000 */
[----:B------:R-:W-:-:S06]  /*0280*/  @!P1 FMUL R14, R14, 16777216 ;  /* 0x4b8000000e0e9820 */ /* 0x000fcc0000400000 */
[----:B------:R-:W0:Y:S01]  /*0290*/  MUFU.RCP R14, R14 ;  /* 0x0000000e000e7308 */ /* 0x000e220000001000 */
[----:B------:R-:W-:Y:S01]  /*02a0*/  FSEL R9, R9, 1, P0 ;  /* 0x3f80000009097808 */ /* 0x000fe20000000000 */
[--C-:B-----5:R-:W-:Y:S01]  /*02b0*/  FADD R6, R6, R8.reuse ;  /* 0x0000000806067221 */ /* 0x120fe20000000000 */
[----:B------:R-:W-:-:S03]  /*02c0*/  FADD R7, R7, R8 ;  /* 0x0000000807077221 */ /* 0x000fc60000000000 */
[----:B------:R-:W-:Y:S01]  /*02d0*/  @!P1 FMUL R9, R9, 16777216 ;  /* 0x4b80000009099820 */ /* 0x000fe20000400000 */
[C---:B------:R-:W-:Y:S01]  /*02e0*/  FADD R4, -R10.reuse, R6 ;  /* 0x000000060a047221 */ /* 0x040fe20000000100 */
[----:B------:R-:W-:Y:S02]  /*02f0*/  FADD R10, -R10, R7 ;  /* 0x000000070a0a7221 */ /* 0x000fe40000000100 */
[----:B0-----:R-:W-:-:S04]  /*0300*/  FMUL R9, R14, R9 ;  /* 0x000000090e097220 */ /* 0x001fc80000400000 */
[-C--:B------:R-:W-:Y:S01]  /*0310*/  FMUL R4, R4, R9.reuse ;  /* 0x0000000904047220 */ /* 0x080fe20000400000 */
[----:B------:R-:W-:-:S03]  /*0320*/  FMUL R10, R10, R9 ;  /* 0x000000090a0a7220 */ /* 0x000fc60000400000 */
[C-C-:B---3--:R-:W-:Y:S01]  /*0330*/  FFMA R4, R12.reuse, R4, R5.reuse ;  /* 0x000000040c047223 */ /* 0x148fe20000000005 */
[----:B------:R-:W-:-:S03]  /*0340*/  FFMA R5, R12, R10, R5 ;  /* 0x0000000a0c057223 */ /* 0x000fc60000000005 */
[----:B------:R-:W-:Y:S01]  /*0350*/  FMUL R8, R4, 1.4426950216293334961 ;  /* 0x3fb8aa3b04087820 */ /* 0x000fe20000400000 */
[----:B------:R-:W-:-:S05]  /*0360*/  FMUL R10, R5, 1.4426950216293334961 ;  /* 0x3fb8aa3b050a7820 */ /* 0x000fca0000400000 */
[----:B------:R-:W0:Y:S01]  /*0370*/  FRND R8, R8 ;  /* 0x0000000800087307 */ /* 0x000e220000201000 */
[----:B------:R-:W-:Y:S01]  /*0380*/  FADD.FTZ R9, |R4|, -RZ ;  /* 0x800000ff04097221 */ /* 0x000fe20000010200 */
[----:B------:R-:W-:-:S06]  /*0390*/  FADD.FTZ R11, |R5|, -RZ ;  /* 0x800000ff050b7221 */ /* 0x000fcc0000010200 */
[----:B------:R-:W1:Y:S01]  /*03a0*/  FRND R10, R10 ;  /* 0x0000000a000a7307 */ /* 0x000e620000201000 */
[----:B------:R-:W-:Y:S02]  /*03b0*/  FSETP.GEU.AND P0, PT, R9, 0.40999999642372131348, PT ;  /* 0x3ed1eb850900780b */ /* 0x000fe40003f0e000 */
[----:B------:R-:W-:Y:S02]  /*03c0*/  FSETP.GEU.AND P1, PT, R11, 0.40999999642372131348, PT ;  /* 0x3ed1eb850b00780b */ /* 0x000fe40003f2e000 */
[----:B0-----:R-:W-:-:S04]  /*03d0*/  FSEL R9, R8, RZ, P0 ;  /* 0x000000ff08097208 */ /* 0x001fc80000000000 */
[C---:B------:R-:W-:Y:S01]  /*03e0*/  FSETP.NEU.AND P4, PT, R9.reuse, 128, PT ;  /* 0x430000000900780b */ /* 0x040fe20003f8d000 */
[C---:B------:R-:W-:Y:S01]  /*03f0*/  FFMA.FTZ R12, -R9.reuse, 0.693145751953125, R4 ;  /* 0x3f317200090c7823 */ /* 0x040fe20000010104 */
[----:B-1----:R-:W-:Y:S02]  /*0400*/  FSEL R14, R10, RZ, P1 ;  /* 0x000000ff0a0e7208 */ /* 0x002fe40000800000 */
[C---:B------:R-:W-:Y:S01]  /*0410*/  FSEL R10, R9.reuse, 127, P4 ;  /* 0x42fe0000090a7808 */ /* 0x040fe20002000000 */
[----:B------:R-:W-:Y:S02]  /*0420*/  FFMA.FTZ R9, -R9, 1.428606765330187045e-06, R12 ;  /* 0x35bfbe8e09097823 */ /* 0x000fe4000001010c */
[C---:B------:R-:W-:Y:S01]  /*0430*/  FFMA.FTZ R11, -R14.reuse, 0.693145751953125, R5 ;  /* 0x3f3172000e0b7823 */ /* 0x040fe20000010105 */
[C---:B------:R-:W-:Y:S01]  /*0440*/  FSETP.NEU.AND P2, PT, R14.reuse, 128, PT ;  /* 0x430000000e00780b */ /* 0x040fe20003f4d000 */
[C---:B------:R-:W-:Y:S02]  /*0450*/  FFMA.FTZ R8, R9.reuse, R13, 0.0083824126049876213074 ;  /* 0x3c09566309087423 */ /* 0x040fe4000001000d */
[C---:B------:R-:W-:Y:S01]  /*0460*/  FFMA.FTZ R16, -R14.reuse, 1.428606765330187045e-06, R11 ;  /* 0x35bfbe8e0e107823 */ /* 0x040fe2000001010b */
[----:B------:R-:W-:Y:S01]  /*0470*/  FSEL R11, R14, 127, P2 ;  /* 0x42fe00000e0b7808 */ /* 0x000fe20001000000 */
[----:B------:R-:W-:-:S02]  /*0480*/  FFMA.FTZ R8, R9, R8, 0.041667830199003219604 ;  /* 0x3d2aabe309087423 */ /* 0x000fc40000010008 */
[C---:B------:R-:W-:Y:S01]  /*0490*/  FFMA.FTZ R13, R16.reuse, R13, 0.0083824126049876213074 ;  /* 0x3c095663100d7423 */ /* 0x040fe2000001000d */
[----:B------:R-:W0:Y:S01]  /*04a0*/  MUFU.EX2 R12, R10 ;  /* 0x0000000a000c7308 */ /* 0x000e220000000800 */
[----:B------:R-:W-:Y:S02]  /*04b0*/  FFMA.FTZ R8, R9, R8, 0.16666397452354431152 ;  /* 0x3e2aa9f609087423 */ /* 0x000fe40000010008 */
[----:B------:R-:W-:-:S05]  /*04c0*/  FFMA.FTZ R15, R16, R13, 0.041667830199003219604 ;  /* 0x3d2aabe3100f7423 */ /* 0x000fca000001000d */
[----:B------:R-:W1:Y:S01]  /*04d0*/  MUFU.EX2 R13, R11 ;  /* 0x0000000b000d7308 */ /* 0x000e620000000800 */
[----:B------:R-:W-:Y:S01]  /*04e0*/  FFMA.FTZ R15, R16, R15, 0.16666397452354431152 ;  /* 0x3e2aa9f6100f7423 */ /* 0x000fe2000001000f */
[----:B------:R-:W-:-:S03]  /*04f0*/  FFMA.FTZ R8, R9, R8, 0.49999994039535522461 ;  /* 0x3efffffe09087423 */ /* 0x000fc60000010008 */
[----:B------:R-:W-:Y:S01]  /*0500*/  FFMA.FTZ R15, R16, R15, 0.49999994039535522461 ;  /* 0x3efffffe100f7423 */ /* 0x000fe2000001000f */
[----:B------:R-:W-:-:S03]  /*0510*/  FMUL R8, R9, R8 ;  /* 0x0000000809087220 */ /* 0x000fc60000400000 */
[C---:B------:R-:W-:Y:S01]  /*0520*/  FMUL R17, R16.reuse, R15 ;  /* 0x0000000f10117220 */ /* 0x040fe20000400000 */
[----:B------:R-:W-:Y:S02]  /*0530*/  FFMA.FTZ R15, R9, R8, R9 ;  /* 0x00000008090f7223 */ /* 0x000fe40000010009 */
[----:B------:R-:W2:Y:S01]  /*0540*/  LDC.64 R8, c[0x0][0x218] ;  /* 0x00008600ff087b82 */ /* 0x000ea20000000a00 */
[----:B------:R-:W-:Y:S01]  /*0550*/  FFMA.FTZ R16, R16, R17, R16 ;  /* 0x0000001110107223 */ /* 0x000fe20000010010 */
[----:B0-----:R-:W-:Y:S01]  /*0560*/  FADD R17, R12, -1 ;  /* 0xbf8000000c117421 */ /* 0x001fe20000000000 */
[C---:B-1----:R-:W-:Y:S01]  /*0570*/  FADD R14, R13.reuse, -1 ;  /* 0xbf8000000d0e7421 */ /* 0x042fe20000000000 */
[----:B------:R-:W-:Y:S02]  /*0580*/  FSETP.NEU.AND P1, PT, R4, RZ, PT ;  /* 0x000000ff0400720b */ /* 0x000fe40003f2d000 */
[----:B------:R-:W-:Y:S01]  /*0590*/  FFMA.FTZ R12, R12, R15, R17 ;  /* 0x0000000f0c0c7223 */ /* 0x000fe20000010011 */
[----:B------:R-:W-:Y:S01]  /*05a0*/  FFMA.FTZ R13, R13, R16, R14 ;  /* 0x000000100d0d7223 */ /* 0x000fe2000001000e */
[----:B------:R-:W-:-:S02]  /*05b0*/  FSETP.NEU.AND P0, PT, R5, RZ, PT ;  /* 0x000000ff0500720b */ /* 0x000fc40003f0d000 */
[----:B------:R-:W-:Y:S01]  /*05c0*/  FSETP.GT.AND P3, PT, R11, 128, PT ;  /* 0x430000000b00780b */ /* 0x000fe20003f64000 */
[----:B------:R-:W-:Y:S01]  /*05d0*/  @!P2 FADD R13, R13, R13 ;  /* 0x0000000d0d0da221 */ /* 0x000fe20000000000 */
[----:B------:R-:W-:Y:S01]  /*05e0*/  @!P4 FADD R12, R12, R12 ;  /* 0x0000000c0c0cc221 */ /* 0x000fe20000000000 */
[C---:B------:R-:W-:Y:S02]  /*05f0*/  FSETP.GT.AND P4, PT, R10.reuse, 128, PT ;  /* 0x430000000a00780b */ /* 0x040fe40003f84000 */
[----:B------:R-:W-:Y:S02]  /*0600*/  FSETP.GEU.AND P2, PT, R11, -25, PT ;  /* 0xc1c800000b00780b */ /* 0x000fe40003f4e000 */
[----:B------:R-:W-:Y:S02]  /*0610*/  FSEL R13, R13, +INF , !P3 ;  /* 0x7f8000000d0d7808 */ /* 0x000fe40005800000 */
[----:B------:R-:W-:Y:S02]  /*0620*/  FSETP.GEU.AND P3, PT, R10, -25, PT ;  /* 0xc1c800000a00780b */ /* 0x000fe40003f6e000 */
[----:B------:R-:W-:Y:S01]  /*0630*/  FSEL R12, R12, +INF , !P4 ;  /* 0x7f8000000c0c7808 */ /* 0x000fe20006000000 */
[----:B------:R-:W-:Y:S01]  /*0640*/  FADD R11, R4, R4 ;  /* 0x00000004040b7221 */ /* 0x000fe20000000000 */
[----:B------:R-:W-:Y:S01]  /*0650*/  FSEL R10, R13, -1, P2 ;  /* 0xbf8000000d0a7808 */ /* 0x000fe20001000000 */
[----:B------:R-:W-:Y:S01]  /*0660*/  @!P0 FADD R10, R5, R5 ;  /* 0x00000005050a8221 */ /* 0x000fe20000000000 */
[----:B------:R-:W-:-:S02]  /*0670*/  @P1 FSEL R11, R12, -1, P3 ;  /* 0xbf8000000c0b1808 */ /* 0x000fc40001800000 */
[----:B------:R-:W-:Y:S02]  /*0680*/  FSETP.GT.AND P1, PT, R4, RZ, PT ;  /* 0x000000ff0400720b */ /* 0x000fe40003f24000 */
[C---:B------:R-:W-:Y:S01]  /*0690*/  FSETP.GT.AND P0, PT, R5.reuse, RZ, PT ;  /* 0x000000ff0500720b */ /* 0x040fe20003f04000 */
[----:B--2---:R-:W-:Y:S01]  /*06a0*/  IMAD.WIDE R8, R0, 0x4, R8 ;  /* 0x0000000400087825 */ /* 0x004fe200078e0208 */
[----:B------:R-:W-:Y:S02]  /*06b0*/  FSEL R4, R4, R11, P1 ;  /* 0x0000000b04047208 */ /* 0x000fe40000800000 */
[----:B------:R-:W-:Y:S01]  /*06c0*/  FSEL R5, R5, R10, P0 ;  /* 0x0000000a05057208 */ /* 0x000fe20000000000 */
[----:B------:R-:W-:Y:S04]  /*06d0*/  STG.E.64 desc[UR4][R2.64], R6 ;  /* 0x0000000602007986 */ /* 0x000fe8000c101b04 */
[----:B------:R-:W-:Y:S01]  /*06e0*/  STG.E.64 desc[UR4][R8.64], R4 ;  /* 0x0000000408007986 */ /* 0x000fe2000c101b04 */
[----:B------:R-:W-:Y:S05]  /*06f0*/  EXIT ;  /* 0x000000000000794d */ /* 0x000fea0003800000 */
.L_x_0:
[----:B------:R-:W-:-:S00]  /*0700*/  BRA `(.L_x_0) ;  /* 0xfffffffc00fc7947 */ /* 0x000fc0000383ffff */
[----:B------:R-:W-:-:S00]  /*0710*/  NOP ;  /* 0x0000000000007918 */ /* 0x000fc00000000000 */
        /* <DEDUP_REMOVED lines=14> */
.L_x_1:


//--------------------- .nv.global.init           --------------------------
	.section	.nv.global.init,"aw",@progbits
.nv.global.init:
	.type		_$_str,@object
	.size		_$_str,(_$_str_$_2 - _$_str)
_$_str:
        /*0000*/ 	.byte	0x5f, 0x5f, 0x43, 0x55, 0x44, 0x41, 0x5f, 0x46, 0x54, 0x5a, 0x00
	.type		_$_str_$_2,@object
	.size		_$_str_$_2,(.L_1 - _$_str_$_2)
_$_str_$_2:
        /*000b*/ 	.byte	0x5f, 0x5f, 0x43, 0x55, 0x44, 0x41, 0x5f, 0x50, 0x52, 0x45, 0x43, 0x5f, 0x53, 0x51, 0x52, 0x54
        /*001b*/ 	.byte	0x00
.L_1:


//--------------------- .nv.constant0.triton_poi_fused__native_batch_norm_legit_no_training_convolution_elu_7 --------------------------
	.section	.nv.constant0.triton_poi_fused__native_batch_norm_legit_no_training_convolution_elu_7,"a",@progbits
	.sectionflags	@""
	.align	4
.nv.constant0.triton_poi_fused__native_batch_norm_legit_no_training_convolution_elu_7:
	.zero		588
